	.headerflags	@"EF_CUDA_TEXMODE_UNIFIED EF_CUDA_64BIT_ADDRESS EF_CUDA_ACCELERATORS EF_CUDA_SM90 EF_CUDA_VIRTUAL_SM(EF_CUDA_SM90)"
	.elftype	@"ET_EXEC"


//--------------------- .nv.info                  --------------------------
	.section	.nv.info,"",@"SHT_CUDA_INFO"
	.align	4


	//----- nvinfo : EIATTR_REGCOUNT
	.align		4
        /*0000*/ 	.byte	0x04, 0x2f
        /*0002*/ 	.short	(.L_3 - .L_2)
	.align		4
.L_2:
        /*0004*/ 	.word	index@(triton_poi_fused__native_batch_norm_legit_no_training_27)
        /*0008*/ 	.word	0x00000012


	//----- nvinfo : EIATTR_MIN_STACK_SIZE
	.align		4
.L_3:
        /*000c*/ 	.byte	0x04, 0x12
        /*000e*/ 	.short	(.L_5 - .L_4)
	.align		4
.L_4:
        /*0010*/ 	.word	index@(triton_poi_fused__native_batch_norm_legit_no_training_27)
        /*0014*/ 	.word	0x00000000


	//----- nvinfo : EIATTR_FRAME_SIZE
	.align		4
.L_5:
        /*0018*/ 	.byte	0x04, 0x11
        /*001a*/ 	.short	(.L_7 - .L_6)
	.align		4
.L_6:
        /*001c*/ 	.word	index@(triton_poi_fused__native_batch_norm_legit_no_training_27)
        /*0020*/ 	.word	0x00000000


	//----- nvinfo : EIATTR_MIN_STACK_SIZE
	.align		4
.L_7:
        /*0024*/ 	.byte	0x04, 0x12
        /*0026*/ 	.short	(.L_9 - .L_8)
	.align		4
.L_8:
        /*0028*/ 	.word	index@(triton_poi_fused__native_batch_norm_legit_no_training_27)
        /*002c*/ 	.word	0x00000000
.L_9:


//--------------------- .nv.info.triton_poi_fused__native_batch_norm_legit_no_training_27 --------------------------
	.section	.nv.info.triton_poi_fused__native_batch_norm_legit_no_training_27,"",@"SHT_CUDA_INFO"
	.sectionflags	@""
	.align	4


	//----- nvinfo : EIATTR_CUDA_API_VERSION
	.align		4
        /*0000*/ 	.byte	0x04, 0x37
        /*0002*/ 	.short	(.L_11 - .L_10)
.L_10:
        /*0004*/ 	.word	0x0000007c


	//----- nvinfo : EIATTR_KPARAM_INFO
	.align		4
.L_11:
        /*0008*/ 	.byte	0x04, 0x17
        /*000a*/ 	.short	(.L_13 - .L_12)
.L_12:
        /*000c*/ 	.word	0x00000000
        /*0010*/ 	.short	0x0006
        /*0012*/ 	.short	0x0030
        /*0014*/ 	.byte	0x00, 0xf0, 0x11, 0x00


	//----- nvinfo : EIATTR_KPARAM_INFO
	.align		4
.L_13:
        /*0018*/ 	.byte	0x04, 0x17
        /*001a*/ 	.short	(.L_15 - .L_14)
.L_14:
        /*001c*/ 	.word	0x00000000
        /*0020*/ 	.short	0x0005
        /*0022*/ 	.short	0x0028
        /*0024*/ 	.byte	0x00, 0xf4, 0x21, 0x00


	//----- nvinfo : EIATTR_KPARAM_INFO
	.align		4
.L_15:
        /*0028*/ 	.byte	0x04, 0x17
        /*002a*/ 	.short	(.L_17 - .L_16)
.L_16:
        /*002c*/ 	.word	0x00000000
        /*0030*/ 	.short	0x0004
        /*0032*/ 	.short	0x0020
        /*0034*/ 	.byte	0x00, 0xf4, 0x21, 0x00


	//----- nvinfo : EIATTR_KPARAM_INFO
	.align		4
.L_17:
        /*0038*/ 	.byte	0x04, 0x17
        /*003a*/ 	.short	(.L_19 - .L_18)
.L_18:
        /*003c*/ 	.word	0x00000000
        /*0040*/ 	.short	0x0003
        /*0042*/ 	.short	0x0018
        /*0044*/ 	.byte	0x00, 0xf4, 0x21, 0x00


	//----- nvinfo : EIATTR_KPARAM_INFO
	.align		4
.L_19:
        /*0048*/ 	.byte	0x04, 0x17
        /*004a*/ 	.short	(.L_21 - .L_20)
.L_20:
        /*004c*/ 	.word	0x00000000
        /*0050*/ 	.short	0x0002
        /*0052*/ 	.short	0x0010
        /*0054*/ 	.byte	0x00, 0xf4, 0x21, 0x00


	//----- nvinfo : EIATTR_KPARAM_INFO
	.align		4
.L_21:
        /*0058*/ 	.byte	0x04, 0x17
        /*005a*/ 	.short	(.L_23 - .L_22)
.L_22:
        /*005c*/ 	.word	0x00000000
        /*0060*/ 	.short	0x0001
        /*0062*/ 	.short	0x0008
        /*0064*/ 	.byte	0x00, 0xf4, 0x21, 0x00


	//----- nvinfo : EIATTR_KPARAM_INFO
	.align		4
.L_23:
        /*0068*/ 	.byte	0x04, 0x17
        /*006a*/ 	.short	(.L_25 - .L_24)
.L_24:
        /*006c*/ 	.word	0x00000000
        /*0070*/ 	.short	0x0000
        /*0072*/ 	.short	0x0000
        /*0074*/ 	.byte	0x00, 0xf4, 0x21, 0x00


	//----- nvinfo : EIATTR_SPARSE_MMA_MASK
	.align		4
.L_25:
        /*0078*/ 	.byte	0x03, 0x50
        /*007a*/ 	.short	0x0000


	//----- nvinfo : EIATTR_MAXREG_COUNT
	.align		4
        /*007c*/ 	.byte	0x03, 0x1b
        /*007e*/ 	.short	0x00ff


	//----- nvinfo : EIATTR_EXIT_INSTR_OFFSETS
	.align		4
        /*0080*/ 	.byte	0x04, 0x1c
        /*0082*/ 	.short	(.L_27 - .L_26)


	//   ....[0]....
.L_26:
        /*0084*/ 	.word	0x000002e0


	//   ....[1]....
        /*0088*/ 	.word	0x00000300


	//----- nvinfo : EIATTR_REQNTID
	.align		4
.L_27:
        /*008c*/ 	.byte	0x04, 0x10
        /*008e*/ 	.short	(.L_29 - .L_28)
.L_28:
        /*0090*/ 	.word	0x00000080
        /*0094*/ 	.word	0x00000001
        /*0098*/ 	.word	0x00000001


	//----- nvinfo : EIATTR_CBANK_PARAM_SIZE
	.align		4
.L_29:
        /*009c*/ 	.byte	0x03, 0x19
        /*009e*/ 	.short	0x0034


	//----- nvinfo : EIATTR_PARAM_CBANK
	.align		4
        /*00a0*/ 	.byte	0x04, 0x0a
        /*00a2*/ 	.short	(.L_31 - .L_30)
	.align		4
.L_30:
        /*00a4*/ 	.word	index@(.nv.constant0.triton_poi_fused__native_batch_norm_legit_no_training_27)
        /*00a8*/ 	.short	0x0210
        /*00aa*/ 	.short	0x0034


	//----- nvinfo : EIATTR_SW_WAR
	.align		4
.L_31:
        /*00ac*/ 	.byte	0x04, 0x36
        /*00ae*/ 	.short	(.L_33 - .L_32)
.L_32:
        /*00b0*/ 	.word	0x00000008
.L_33:


//--------------------- .nv.callgraph             --------------------------
	.section	.nv.callgraph,"",@"SHT_CUDA_CALLGRAPH"
	.align	4
	.sectionentsize	8
	.align		4
        /*0000*/ 	.word	0x00000000
	.align		4
        /*0004*/ 	.word	0xffffffff
	.align		4
        /*0008*/ 	.word	0x00000000
	.align		4
        /*000c*/ 	.word	0xfffffffe
	.align		4
        /*0010*/ 	.word	0x00000000
	.align		4
        /*0014*/ 	.word	0xfffffffd
	.align		4
        /*0018*/ 	.word	0x00000000
	.align		4
        /*001c*/ 	.word	0xfffffffc


//--------------------- .nv.constant4             --------------------------
	.section	.nv.constant4,"a",@progbits
	.align	8
	.align		8
.nv.constant4:
        /*0000*/ 	.dword	_$_str
	.align		8
        /*0008*/ 	.dword	_$_str_$_2


//--------------------- .text.triton_poi_fused__native_batch_norm_legit_no_training_27 --------------------------
	.section	.text.triton_poi_fused__native_batch_norm_legit_no_training_27,"ax",@progbits
	.align	128
        .global         triton_poi_fused__native_batch_norm_legit_no_training_27
        .type           triton_poi_fused__native_batch_norm_legit_no_training_27,@function
        .size           triton_poi_fused__native_batch_norm_legit_no_training_27,(.L_x_1 - triton_poi_fused__native_batch_norm_legit_no_training_27)
        .other          triton_poi_fused__native_batch_norm_legit_no_training_27,@"STO_CUDA_ENTRY STV_DEFAULT"
triton_poi_fused__native_batch_norm_legit_no_training_27:
.text.triton_poi_fused__native_batch_norm_legit_no_training_27:
[----:B------:R-:W0:Y:S01]  /*0000*/  LDC R1, c[0x0][0x28] ;  /* 0x00000a00ff017b82 */ /* 0x000e220000000800 */
[----:B------:R-:W1:Y:S07]  /*0010*/  S2R R0, SR_TID.X ;  /* 0x0000000000007919 */ /* 0x000e6e0000002100 */
[----:B------:R-:W2:Y:S01]  /*0020*/  LDC.64 R8, c[0x0][0x220] ;  /* 0x00008800ff087b82 */ /* 0x000ea20000000a00 */
[----:B------:R-:W-:Y:S01]  /*0030*/  HFMA2.MMA R14, -RZ, RZ, 0, 0 ;  /* 0x00000000ff0e7435 */ /* 0x000fe200000001ff */
[----:B------:R-:W-:Y:S01]  /*0040*/  ULDC.64 UR4, c[0x0][0x208] ;  /* 0x0000820000047ab9 */ /* 0x000fe20000000a00 */
[----:B------:R-:W3:Y:S05]  /*0050*/  S2R R3, SR_CTAID.X ;  /* 0x0000000000037919 */ /* 0x000eea0000002500 */
[----:B------:R-:W4:Y:S08]  /*0060*/  LDC.64 R4, c[0x0][0x210] ;  /* 0x00008400ff047b82 */ /* 0x000f300000000a00 */
[----:B------:R-:W5:Y:S08]  /*0070*/  LDC.64 R6, c[0x0][0x218] ;  /* 0x00008600ff067b82 */ /* 0x000f700000000a00 */
[----:B------:R-:W5:Y:S01]  /*0080*/  LDC.64 R10, c[0x0][0x228] ;  /* 0x00008a00ff0a7b82 */ /* 0x000f620000000a00 */
[----:B-1----:R-:W-:-:S07]  /*0090*/  LOP3.LUT R0, R0, 0x7f, RZ, 0xc0, !PT ;  /* 0x0000007f00007812 */ /* 0x002fce00078ec0ff */
[----:B------:R-:W1:Y:S01]  /*00a0*/  LDC.64 R12, c[0x0][0x230] ;  /* 0x00008c00ff0c7b82 */ /* 0x000e620000000a00 */
[----:B---3--:R-:W-:Y:S02]  /*00b0*/  SHF.R.S32.HI R2, RZ, 0x18, R3 ;  /* 0x00000018ff027819 */ /* 0x008fe40000011403 */
[----:B------:R-:W-:Y:S02]  /*00c0*/  LEA R0, R3, R0, 0x7 ;  /* 0x0000000003007211 */ /* 0x000fe400078e38ff */
[----:B------:R-:W-:Y:S02]  /*00d0*/  SGXT R3, R2, 0x1 ;  /* 0x000000010203781a */ /* 0x000fe40000000200 */
[----:B------:R-:W-:Y:S02]  /*00e0*/  ISETP.GE.AND P2, PT, R0, 0x200, PT ;  /* 0x000002000000780c */ /* 0x000fe40003f46270 */
[----:B------:R-:W-:-:S04]  /*00f0*/  LEA.HI R3, R3, R0, RZ, 0x7 ;  /* 0x0000000003037211 */ /* 0x000fc800078f38ff */
[----:B------:R-:W-:-:S04]  /*0100*/  LOP3.LUT R3, R3, 0xffffff80, RZ, 0xc0, !PT ;  /* 0xffffff8003037812 */ /* 0x000fc800078ec0ff */
[----:B------:R-:W-:-:S05]  /*0110*/  IADD3 R15, R0, -R3, RZ ;  /* 0x80000003000f7210 */ /* 0x000fca0007ffe0ff */
[----:B--2---:R-:W-:-:S05]  /*0120*/  IMAD.WIDE R8, R15, 0x4, R8 ;  /* 0x000000040f087825 */ /* 0x004fca00078e0208 */
[----:B------:R2:W3:Y:S01]  /*0130*/  @!P2 LDG.E.EL R14, desc[UR4][R8.64] ;  /* 0x00000004080ea981 */ /* 0x0004e2000c2e1900 */
[----:B------:R-:W-:Y:S01]  /*0140*/  CS2R R2, SRZ ;  /* 0x0000000000027805 */ /* 0x000fe2000001ff00 */
[----:B----4-:R-:W-:-:S04]  /*0150*/  IMAD.WIDE R4, R0, 0x4, R4 ;  /* 0x0000000400047825 */ /* 0x010fc800078e0204 */
[C---:B-----5:R-:W-:Y:S01]  /*0160*/  IMAD.WIDE R6, R15.reuse, 0x4, R6 ;  /* 0x000000040f067825 */ /* 0x060fe200078e0206 */
[----:B------:R4:W5:Y:S03]  /*0170*/  @!P2 LDG.E R2, desc[UR4][R4.64] ;  /* 0x000000040402a981 */ /* 0x000966000c1e1900 */
[C---:B0-2---:R-:W-:Y:S01]  /*0180*/  IMAD.WIDE R8, R15.reuse, 0x4, R10 ;  /* 0x000000040f087825 */ /* 0x045fe200078e020a */
[----:B------:R0:W5:Y:S03]  /*0190*/  @!P2 LDG.E.EL R3, desc[UR4][R6.64] ;  /* 0x000000040603a981 */ /* 0x000166000c2e1900 */
[----:B-1----:R-:W-:Y:S01]  /*01a0*/  IMAD.WIDE R10, R15, 0x4, R12 ;  /* 0x000000040f0a7825 */ /* 0x002fe200078e020c */
[----:B------:R-:W-:Y:S01]  /*01b0*/  CS2R R12, SRZ ;  /* 0x00000000000c7805 */ /* 0x000fe2000001ff00 */
[----:B----4-:R-:W1:Y:S05]  /*01c0*/  LDC.64 R4, c[0x0][0x238] ;  /* 0x00008e00ff047b82 */ /* 0x010e6a0000000a00 */
[----:B------:R-:W2:Y:S04]  /*01d0*/  @!P2 LDG.E.EL R12, desc[UR4][R8.64] ;  /* 0x00000004080ca981 */ /* 0x000ea8000c2e1900 */
[----:B------:R-:W2:Y:S01]  /*01e0*/  @!P2 LDG.E.EL R13, desc[UR4][R10.64] ;  /* 0x000000040a0da981 */ /* 0x000ea2000c2e1900 */
[----:B0-----:R-:W-:Y:S01]  /*01f0*/  MOV R6, 0x3e800000 ;  /* 0x3e80000000067802 */ /* 0x001fe20000000f00 */
[----:B---3--:R-:W-:-:S04]  /*0200*/  FADD R14, R14, 9.9999997473787516356e-06 ;  /* 0x3727c5ac0e0e7421 */ /* 0x008fc80000000000 */
[----:B------:R-:W0:Y:S01]  /*0210*/  MUFU.SQRT R15, R14 ;  /* 0x0000000e000f7308 */ /* 0x000e220000002000 */
[----:B-----5:R-:W-:Y:S01]  /*0220*/  FADD R2, -R3, R2 ;  /* 0x0000000203027221 */ /* 0x020fe20000000100 */
[C---:B0-----:R-:W-:Y:S02]  /*0230*/  FSETP.GT.AND P0, PT, R15.reuse, 8.50705917302346158658e+37, PT ;  /* 0x7e8000000f00780b */ /* 0x041fe40003f04000 */
[----:B------:R-:W-:Y:S02]  /*0240*/  FSETP.GEU.AND P1, PT, R15, 1.175494350822287508e-38, PT ;  /* 0x008000000f00780b */ /* 0x000fe40003f2e000 */
[----:B------:R-:W-:-:S09]  /*0250*/  FSEL R6, R6, 1, P0 ;  /* 0x3f80000006067808 */ /* 0x000fd20000000000 */
[----:B------:R-:W-:Y:S02]  /*0260*/  @P0 FMUL R15, R15, 0.25 ;  /* 0x3e8000000f0f0820 */ /* 0x000fe40000400000 */
[----:B------:R-:W-:Y:S02]  /*0270*/  @!P1 FMUL R6, R6, 16777216 ;  /* 0x4b80000006069820 */ /* 0x000fe40000400000 */
[----:B------:R-:W-:-:S06]  /*0280*/  @!P1 FMUL R15, R15, 16777216 ;  /* 0x4b8000000f0f9820 */ /* 0x000fcc0000400000 */
[----:B------:R-:W0:Y:S02]  /*0290*/  MUFU.RCP R15, R15 ;  /* 0x0000000f000f7308 */ /* 0x000e240000001000 */
[----:B0-----:R-:W-:-:S04]  /*02a0*/  FMUL R3, R15, R6 ;  /* 0x000000060f037220 */ /* 0x001fc80000400000 */
[----:B------:R-:W-:Y:S01]  /*02b0*/  FMUL R6, R2, R3 ;  /* 0x0000000302067220 */ /* 0x000fe20000400000 */
[----:B-1----:R-:W-:-:S04]  /*02c0*/  IMAD.WIDE R2, R0, 0x4, R4 ;  /* 0x0000000400027825 */ /* 0x002fc800078e0204 */
[----:B--2---:R-:W-:Y:S01]  /*02d0*/  FFMA R13, R6, R12, R13 ;  /* 0x0000000c060d7223 */ /* 0x004fe2000000000d */
[----:B------:R-:W-:Y:S06]  /*02e0*/  @P2 EXIT ;  /* 0x000000000000294d */ /* 0x000fec0003800000 */
[----:B------:R-:W-:Y:S01]  /*02f0*/  STG.E desc[UR4][R2.64], R13 ;  /* 0x0000000d02007986 */ /* 0x000fe2000c101904 */
[----:B------:R-:W-:Y:S05]  /*0300*/  EXIT ;  /* 0x000000000000794d */ /* 0x000fea0003800000 */
.L_x_0:
[----:B------:R-:W-:-:S00]  /*0310*/  BRA `(.L_x_0) ;  /* 0xfffffffc00fc7947 */ /* 0x000fc0000383ffff */
[----:B------:R-:W-:-:S00]  /*0320*/  NOP ;  /* 0x0000000000007918 */ /* 0x000fc00000000000 */
        /* <DEDUP_REMOVED lines=13> */
.L_x_1:


//--------------------- .nv.global.init           --------------------------
	.section	.nv.global.init,"aw",@progbits
.nv.global.init:
	.type		_$_str,@object
	.size		_$_str,(_$_str_$_2 - _$_str)
_$_str:
        /*0000*/ 	.byte	0x5f, 0x5f, 0x43, 0x55, 0x44, 0x41, 0x5f, 0x46, 0x54, 0x5a, 0x00
	.type		_$_str_$_2,@object
	.size		_$_str_$_2,(.L_1 - _$_str_$_2)
_$_str_$_2:
        /*000b*/ 	.byte	0x5f, 0x5f, 0x43, 0x55, 0x44, 0x41, 0x5f, 0x50, 0x52, 0x45, 0x43, 0x5f, 0x53, 0x51, 0x52, 0x54
        /*001b*/ 	.byte	0x00
.L_1:


//--------------------- .nv.constant0.triton_poi_fused__native_batch_norm_legit_no_training_27 --------------------------
	.section	.nv.constant0.triton_poi_fused__native_batch_norm_legit_no_training_27,"a",@progbits
	.sectionflags	@""
	.align	4
.nv.constant0.triton_poi_fused__native_batch_norm_legit_no_training_27:
	.zero		580
